	.headerflags	@"EF_CUDA_TEXMODE_UNIFIED EF_CUDA_64BIT_ADDRESS EF_CUDA_ACCELERATORS EF_CUDA_SM90 EF_CUDA_VIRTUAL_SM(EF_CUDA_SM90)"
	.elftype	@"ET_EXEC"


//--------------------- .nv.info                  --------------------------
	.section	.nv.info,"",@"SHT_CUDA_INFO"
	.align	4


	//----- nvinfo : EIATTR_REGCOUNT
	.align		4
        /*0000*/ 	.byte	0x04, 0x2f
        /*0002*/ 	.short	(.L_3 - .L_2)
	.align		4
.L_2:
        /*0004*/ 	.word	index@(triton_poi_fused__native_batch_norm_legit_no_training_relu_26)
        /*0008*/ 	.word	0x00000020


	//----- nvinfo : EIATTR_MIN_STACK_SIZE
	.align		4
.L_3:
        /*000c*/ 	.byte	0x04, 0x12
        /*000e*/ 	.short	(.L_5 - .L_4)
	.align		4
.L_4:
        /*0010*/ 	.word	index@(triton_poi_fused__native_batch_norm_legit_no_training_relu_26)
        /*0014*/ 	.word	0x00000000


	//----- nvinfo : EIATTR_FRAME_SIZE
	.align		4
.L_5:
        /*0018*/ 	.byte	0x04, 0x11
        /*001a*/ 	.short	(.L_7 - .L_6)
	.align		4
.L_6:
        /*001c*/ 	.word	index@(triton_poi_fused__native_batch_norm_legit_no_training_relu_26)
        /*0020*/ 	.word	0x00000000


	//----- nvinfo : EIATTR_MIN_STACK_SIZE
	.align		4
.L_7:
        /*0024*/ 	.byte	0x04, 0x12
        /*0026*/ 	.short	(.L_9 - .L_8)
	.align		4
.L_8:
        /*0028*/ 	.word	index@(triton_poi_fused__native_batch_norm_legit_no_training_relu_26)
        /*002c*/ 	.word	0x00000000
.L_9:


//--------------------- .nv.info.triton_poi_fused__native_batch_norm_legit_no_training_relu_26 --------------------------
	.section	.nv.info.triton_poi_fused__native_batch_norm_legit_no_training_relu_26,"",@"SHT_CUDA_INFO"
	.sectionflags	@""
	.align	4


	//----- nvinfo : EIATTR_CUDA_API_VERSION
	.align		4
        /*0000*/ 	.byte	0x04, 0x37
        /*0002*/ 	.short	(.L_11 - .L_10)
.L_10:
        /*0004*/ 	.word	0x0000007c


	//----- nvinfo : EIATTR_KPARAM_INFO
	.align		4
.L_11:
        /*0008*/ 	.byte	0x04, 0x17
        /*000a*/ 	.short	(.L_13 - .L_12)
.L_12:
        /*000c*/ 	.word	0x00000000
        /*0010*/ 	.short	0x0006
        /*0012*/ 	.short	0x0030
        /*0014*/ 	.byte	0x00, 0xf0, 0x11, 0x00


	//----- nvinfo : EIATTR_KPARAM_INFO
	.align		4
.L_13:
        /*0018*/ 	.byte	0x04, 0x17
        /*001a*/ 	.short	(.L_15 - .L_14)
.L_14:
        /*001c*/ 	.word	0x00000000
        /*0020*/ 	.short	0x0005
        /*0022*/ 	.short	0x0028
        /*0024*/ 	.byte	0x00, 0xf4, 0x21, 0x00


	//----- nvinfo : EIATTR_KPARAM_INFO
	.align		4
.L_15:
        /*0028*/ 	.byte	0x04, 0x17
        /*002a*/ 	.short	(.L_17 - .L_16)
.L_16:
        /*002c*/ 	.word	0x00000000
        /*0030*/ 	.short	0x0004
        /*0032*/ 	.short	0x0020
        /*0034*/ 	.byte	0x00, 0xf4, 0x21, 0x00


	//----- nvinfo : EIATTR_KPARAM_INFO
	.align		4
.L_17:
        /*0038*/ 	.byte	0x04, 0x17
        /*003a*/ 	.short	(.L_19 - .L_18)
.L_18:
        /*003c*/ 	.word	0x00000000
        /*0040*/ 	.short	0x0003
        /*0042*/ 	.short	0x0018
        /*0044*/ 	.byte	0x00, 0xf4, 0x21, 0x00


	//----- nvinfo : EIATTR_KPARAM_INFO
	.align		4
.L_19:
        /*0048*/ 	.byte	0x04, 0x17
        /*004a*/ 	.short	(.L_21 - .L_20)
.L_20:
        /*004c*/ 	.word	0x00000000
        /*0050*/ 	.short	0x0002
        /*0052*/ 	.short	0x0010
        /*0054*/ 	.byte	0x00, 0xf4, 0x21, 0x00


	//----- nvinfo : EIATTR_KPARAM_INFO
	.align		4
.L_21:
        /*0058*/ 	.byte	0x04, 0x17
        /*005a*/ 	.short	(.L_23 - .L_22)
.L_22:
        /*005c*/ 	.word	0x00000000
        /*0060*/ 	.short	0x0001
        /*0062*/ 	.short	0x0008
        /*0064*/ 	.byte	0x00, 0xf4, 0x21, 0x00


	//----- nvinfo : EIATTR_KPARAM_INFO
	.align		4
.L_23:
        /*0068*/ 	.byte	0x04, 0x17
        /*006a*/ 	.short	(.L_25 - .L_24)
.L_24:
        /*006c*/ 	.word	0x00000000
        /*0070*/ 	.short	0x0000
        /*0072*/ 	.short	0x0000
        /*0074*/ 	.byte	0x00, 0xf4, 0x21, 0x00


	//----- nvinfo : EIATTR_SPARSE_MMA_MASK
	.align		4
.L_25:
        /*0078*/ 	.byte	0x03, 0x50
        /*007a*/ 	.short	0x0000


	//----- nvinfo : EIATTR_MAXREG_COUNT
	.align		4
        /*007c*/ 	.byte	0x03, 0x1b
        /*007e*/ 	.short	0x00ff


	//----- nvinfo : EIATTR_EXIT_INSTR_OFFSETS
	.align		4
        /*0080*/ 	.byte	0x04, 0x1c
        /*0082*/ 	.short	(.L_27 - .L_26)


	//   ....[0]....
.L_26:
        /*0084*/ 	.word	0x00000650


	//   ....[1]....
        /*0088*/ 	.word	0x00000670


	//----- nvinfo : EIATTR_REQNTID
	.align		4
.L_27:
        /*008c*/ 	.byte	0x04, 0x10
        /*008e*/ 	.short	(.L_29 - .L_28)
.L_28:
        /*0090*/ 	.word	0x00000080
        /*0094*/ 	.word	0x00000001
        /*0098*/ 	.word	0x00000001


	//----- nvinfo : EIATTR_CBANK_PARAM_SIZE
	.align		4
.L_29:
        /*009c*/ 	.byte	0x03, 0x19
        /*009e*/ 	.short	0x0034


	//----- nvinfo : EIATTR_PARAM_CBANK
	.align		4
        /*00a0*/ 	.byte	0x04, 0x0a
        /*00a2*/ 	.short	(.L_31 - .L_30)
	.align		4
.L_30:
        /*00a4*/ 	.word	index@(.nv.constant0.triton_poi_fused__native_batch_norm_legit_no_training_relu_26)
        /*00a8*/ 	.short	0x0210
        /*00aa*/ 	.short	0x0034


	//----- nvinfo : EIATTR_SW_WAR
	.align		4
.L_31:
        /*00ac*/ 	.byte	0x04, 0x36
        /*00ae*/ 	.short	(.L_33 - .L_32)
.L_32:
        /*00b0*/ 	.word	0x00000008
.L_33:


//--------------------- .nv.callgraph             --------------------------
	.section	.nv.callgraph,"",@"SHT_CUDA_CALLGRAPH"
	.align	4
	.sectionentsize	8
	.align		4
        /*0000*/ 	.word	0x00000000
	.align		4
        /*0004*/ 	.word	0xffffffff
	.align		4
        /*0008*/ 	.word	0x00000000
	.align		4
        /*000c*/ 	.word	0xfffffffe
	.align		4
        /*0010*/ 	.word	0x00000000
	.align		4
        /*0014*/ 	.word	0xfffffffd
	.align		4
        /*0018*/ 	.word	0x00000000
	.align		4
        /*001c*/ 	.word	0xfffffffc


//--------------------- .nv.constant4             --------------------------
	.section	.nv.constant4,"a",@progbits
	.align	8
	.align		8
.nv.constant4:
        /*0000*/ 	.dword	_$_str
	.align		8
        /*0008*/ 	.dword	_$_str_$_2


//--------------------- .text.triton_poi_fused__native_batch_norm_legit_no_training_relu_26 --------------------------
	.section	.text.triton_poi_fused__native_batch_norm_legit_no_training_relu_26,"ax",@progbits
	.align	128
        .global         triton_poi_fused__native_batch_norm_legit_no_training_relu_26
        .type           triton_poi_fused__native_batch_norm_legit_no_training_relu_26,@function
        .size           triton_poi_fused__native_batch_norm_legit_no_training_relu_26,(.L_x_1 - triton_poi_fused__native_batch_norm_legit_no_training_relu_26)
        .other          triton_poi_fused__native_batch_norm_legit_no_training_relu_26,@"STO_CUDA_ENTRY STV_DEFAULT"
triton_poi_fused__native_batch_norm_legit_no_training_relu_26:
.text.triton_poi_fused__native_batch_norm_legit_no_training_relu_26:
[----:B------:R-:W0:Y:S01]  /*0000*/  LDC R1, c[0x0][0x28] ;  /* 0x00000a00ff017b82 */ /* 0x000e220000000800 */
[----:B------:R-:W1:Y:S07]  /*0010*/  S2R R0, SR_TID.X ;  /* 0x0000000000007919 */ /* 0x000e6e0000002100 */
[----:B------:R-:W2:Y:S01]  /*0020*/  LDC.64 R2, c[0x0][0x220] ;  /* 0x00008800ff027b82 */ /* 0x000ea20000000a00 */
[----:B------:R-:W-:Y:S02]  /*0030*/  CS2R R24, SRZ ;  /* 0x0000000000187805 */ /* 0x000fe4000001ff00 */
[----:B------:R-:W-:Y:S01]  /*0040*/  CS2R R26, SRZ ;  /* 0x00000000001a7805 */ /* 0x000fe2000001ff00 */
[----:B------:R-:W3:Y:S01]  /*0050*/  S2R R21, SR_CTAID.X ;  /* 0x0000000000157919 */ /* 0x000ee20000002500 */
[----:B------:R-:W-:-:S03]  /*0060*/  ULDC.64 UR4, c[0x0][0x208] ;  /* 0x0000820000047ab9 */ /* 0x000fc60000000a00 */
[----:B------:R-:W4:Y:S08]  /*0070*/  LDC.64 R22, c[0x0][0x210] ;  /* 0x00008400ff167b82 */ /* 0x000f300000000a00 */
[----:B------:R-:W5:Y:S08]  /*0080*/  LDC.64 R28, c[0x0][0x218] ;  /* 0x00008600ff1c7b82 */ /* 0x000f700000000a00 */
[----:B------:R-:W4:Y:S01]  /*0090*/  LDC.64 R14, c[0x0][0x228] ;  /* 0x00008a00ff0e7b82 */ /* 0x000f220000000a00 */
[----:B-1----:R-:W-:-:S07]  /*00a0*/  SHF.L.U32 R0, R0, 0x2, RZ ;  /* 0x0000000200007819 */ /* 0x002fce00000006ff */
[----:B------:R-:W1:Y:S01]  /*00b0*/  LDC.64 R12, c[0x0][0x230] ;  /* 0x00008c00ff0c7b82 */ /* 0x000e620000000a00 */
[----:B---3--:R-:W-:Y:S02]  /*00c0*/  SHF.R.S32.HI R4, RZ, 0x16, R21 ;  /* 0x00000016ff047819 */ /* 0x008fe40000011415 */
[----:B------:R-:W-:Y:S02]  /*00d0*/  LOP3.LUT R0, R0, 0x1fc, RZ, 0xc0, !PT ;  /* 0x000001fc00007812 */ /* 0x000fe400078ec0ff */
[----:B------:R-:W-:Y:S02]  /*00e0*/  SGXT R4, R4, 0x1 ;  /* 0x000000010404781a */ /* 0x000fe40000000200 */
[----:B------:R-:W-:-:S04]  /*00f0*/  LEA R21, R21, R0, 0x9 ;  /* 0x0000000015157211 */ /* 0x000fc800078e48ff */
[----:B------:R-:W-:Y:S02]  /*0100*/  LEA.HI R4, R4, R21, RZ, 0x6 ;  /* 0x0000001504047211 */ /* 0x000fe400078f30ff */
[----:B------:R-:W-:Y:S02]  /*0110*/  ISETP.GE.AND P0, PT, R21, 0xa900, PT ;  /* 0x0000a9001500780c */ /* 0x000fe40003f06270 */
[----:B------:R-:W-:-:S04]  /*0120*/  LOP3.LUT R0, R4, 0xffffffc0, RZ, 0xc0, !PT ;  /* 0xffffffc004007812 */ /* 0x000fc800078ec0ff */
[----:B------:R-:W-:-:S05]  /*0130*/  IADD3 R0, R21, -R0, RZ ;  /* 0x8000000015007210 */ /* 0x000fca0007ffe0ff */
[----:B--2---:R-:W-:-:S05]  /*0140*/  IMAD.WIDE R2, R0, 0x4, R2 ;  /* 0x0000000400027825 */ /* 0x004fca00078e0202 */
[----:B------:R2:W3:Y:S01]  /*0150*/  @!P0 LDG.E.EL.128 R24, desc[UR4][R2.64] ;  /* 0x0000000402188981 */ /* 0x0004e2000c2e1d00 */
[----:B------:R-:W-:Y:S02]  /*0160*/  CS2R R4, SRZ ;  /* 0x0000000000047805 */ /* 0x000fe4000001ff00 */
[----:B------:R-:W-:Y:S02]  /*0170*/  CS2R R6, SRZ ;  /* 0x0000000000067805 */ /* 0x000fe4000001ff00 */
[----:B------:R-:W-:Y:S02]  /*0180*/  CS2R R8, SRZ ;  /* 0x0000000000087805 */ /* 0x000fe4000001ff00 */
[----:B------:R-:W-:Y:S01]  /*0190*/  CS2R R10, SRZ ;  /* 0x00000000000a7805 */ /* 0x000fe2000001ff00 */
[----:B----4-:R-:W-:-:S04]  /*01a0*/  IMAD.WIDE R22, R21, 0x4, R22 ;  /* 0x0000000415167825 */ /* 0x010fc800078e0216 */
[C---:B-----5:R-:W-:Y:S01]  /*01b0*/  IMAD.WIDE R28, R0.reuse, 0x4, R28 ;  /* 0x00000004001c7825 */ /* 0x060fe200078e021c */
[----:B------:R1:W4:Y:S04]  /*01c0*/  @!P0 LDG.E.128 R4, desc[UR4][R22.64] ;  /* 0x0000000416048981 */ /* 0x000328000c1e1d00 */
[----:B------:R-:W4:Y:S01]  /*01d0*/  @!P0 LDG.E.EL.128 R8, desc[UR4][R28.64] ;  /* 0x000000041c088981 */ /* 0x000f22000c2e1d00 */
[C---:B0-2---:R-:W-:Y:S01]  /*01e0*/  IMAD.WIDE R2, R0.reuse, 0x4, R14 ;  /* 0x0000000400027825 */ /* 0x045fe200078e020e */
[----:B------:R-:W-:Y:S02]  /*01f0*/  CS2R R14, SRZ ;  /* 0x00000000000e7805 */ /* 0x000fe4000001ff00 */
[----:B------:R-:W-:Y:S02]  /*0200*/  CS2R R16, SRZ ;  /* 0x0000000000107805 */ /* 0x000fe4000001ff00 */
[----:B------:R-:W-:Y:S01]  /*0210*/  CS2R R18, SRZ ;  /* 0x0000000000127805 */ /* 0x000fe2000001ff00 */
[----:B-1----:R-:W-:Y:S01]  /*0220*/  IMAD.WIDE R22, R0, 0x4, R12 ;  /* 0x0000000400167825 */ /* 0x002fe200078e020c */
[----:B------:R-:W-:-:S04]  /*0230*/  CS2R R12, SRZ ;  /* 0x00000000000c7805 */ /* 0x000fc8000001ff00 */
[----:B------:R0:W2:Y:S04]  /*0240*/  @!P0 LDG.E.EL.128 R16, desc[UR4][R22.64] ;  /* 0x0000000416108981 */ /* 0x0000a8000c2e1d00 */
[----:B------:R1:W2:Y:S01]  /*0250*/  @!P0 LDG.E.EL.128 R12, desc[UR4][R2.64] ;  /* 0x00000004020c8981 */ /* 0x0002a2000c2e1d00 */
[----:B0-----:R-:W-:Y:S01]  /*0260*/  HFMA2.MMA R22, -RZ, RZ, 1.625, 0 ;  /* 0x3e800000ff167435 */ /* 0x001fe200000001ff */
[----:B-1----:R-:W0:Y:S02]  /*0270*/  LDC.64 R2, c[0x0][0x238] ;  /* 0x00008e00ff027b82 */ /* 0x002e240000000a00 */
[----:B0-----:R-:W-:-:S04]  /*0280*/  IMAD.WIDE R2, R21, 0x4, R2 ;  /* 0x0000000415027825 */ /* 0x001fc800078e0202 */
[----:B---3--:R-:W-:Y:S01]  /*0290*/  FADD R25, R25, 0.0010000000474974513054 ;  /* 0x3a83126f19197421 */ /* 0x008fe20000000000 */
[----:B------:R-:W-:-:S03]  /*02a0*/  FADD R26, R26, 0.0010000000474974513054 ;  /* 0x3a83126f1a1a7421 */ /* 0x000fc60000000000 */
[----:B------:R-:W0:Y:S01]  /*02b0*/  MUFU.SQRT R28, R25 ;  /* 0x00000019001c7308 */ /* 0x000e220000002000 */
[----:B------:R-:W-:Y:S01]  /*02c0*/  FADD R24, R24, 0.0010000000474974513054 ;  /* 0x3a83126f18187421 */ /* 0x000fe20000000000 */
[----:B------:R-:W-:-:S06]  /*02d0*/  FADD R27, R27, 0.0010000000474974513054 ;  /* 0x3a83126f1b1b7421 */ /* 0x000fcc0000000000 */
[----:B------:R-:W1:Y:S08]  /*02e0*/  MUFU.SQRT R26, R26 ;  /* 0x0000001a001a7308 */ /* 0x000e700000002000 */
[----:B------:R-:W3:Y:S01]  /*02f0*/  MUFU.SQRT R23, R24 ;  /* 0x0000001800177308 */ /* 0x000ee20000002000 */
[----:B0-----:R-:W-:-:S07]  /*0300*/  FSETP.GT.AND P6, PT, R28, 8.50705917302346158658e+37, PT ;  /* 0x7e8000001c00780b */ /* 0x001fce0003fc4000 */
[----:B------:R-:W0:Y:S01]  /*0310*/  MUFU.SQRT R29, R27 ;  /* 0x0000001b001d7308 */ /* 0x000e220000002000 */
[----:B-1----:R-:W-:Y:S02]  /*0320*/  FSETP.GT.AND P2, PT, R26, 8.50705917302346158658e+37, PT ;  /* 0x7e8000001a00780b */ /* 0x002fe40003f44000 */
[----:B------:R-:W-:Y:S02]  /*0330*/  FSETP.GEU.AND P4, PT, R28, 1.175494350822287508e-38, PT ;  /* 0x008000001c00780b */ /* 0x000fe40003f8e000 */
[----:B------:R-:W-:Y:S01]  /*0340*/  FSEL R0, R22, 1, P6 ;  /* 0x3f80000016007808 */ /* 0x000fe20003000000 */
[----:B------:R-:W-:Y:S01]  /*0350*/  @P6 FMUL R28, R28, 0.25 ;  /* 0x3e8000001c1c6820 */ /* 0x000fe20000400000 */
[C---:B---3--:R-:W-:Y:S02]  /*0360*/  FSETP.GT.AND P1, PT, R23.reuse, 8.50705917302346158658e+37, PT ;  /* 0x7e8000001700780b */ /* 0x048fe40003f24000 */
[----:B------:R-:W-:Y:S02]  /*0370*/  FSETP.GEU.AND P3, PT, R23, 1.175494350822287508e-38, PT ;  /* 0x008000001700780b */ /* 0x000fe40003f6e000 */
[----:B------:R-:W-:-:S02]  /*0380*/  FSETP.GEU.AND P5, PT, R26, 1.175494350822287508e-38, PT ;  /* 0x008000001a00780b */ /* 0x000fc40003fae000 */
[C---:B0-----:R-:W-:Y:S01]  /*0390*/  FSETP.GT.AND P6, PT, R29.reuse, 8.50705917302346158658e+37, PT ;  /* 0x7e8000001d00780b */ /* 0x041fe20003fc4000 */
[----:B------:R-:W-:Y:S01]  /*03a0*/  @P2 FMUL R26, R26, 0.25 ;  /* 0x3e8000001a1a2820 */ /* 0x000fe20000400000 */
[----:B------:R-:W-:Y:S02]  /*03b0*/  FSEL R20, R22, 1, P2 ;  /* 0x3f80000016147808 */ /* 0x000fe40001000000 */
[----:B------:R-:W-:-:S03]  /*03c0*/  FSETP.GEU.AND P2, PT, R29, 1.175494350822287508e-38, PT ;  /* 0x008000001d00780b */ /* 0x000fc60003f4e000 */
[----:B------:R-:W-:Y:S01]  /*03d0*/  @P1 FMUL R23, R23, 0.25 ;  /* 0x3e80000017171820 */ /* 0x000fe20000400000 */
[----:B------:R-:W-:-:S03]  /*03e0*/  @!P4 FMUL R28, R28, 16777216 ;  /* 0x4b8000001c1cc820 */ /* 0x000fc60000400000 */
[----:B------:R-:W-:Y:S02]  /*03f0*/  @!P3 FMUL R23, R23, 16777216 ;  /* 0x4b8000001717b820 */ /* 0x000fe40000400000 */
[----:B------:R-:W-:Y:S01]  /*0400*/  @P6 FMUL R29, R29, 0.25 ;  /* 0x3e8000001d1d6820 */ /* 0x000fe20000400000 */
[----:B------:R-:W-:-:S03]  /*0410*/  @!P5 FMUL R26, R26, 16777216 ;  /* 0x4b8000001a1ad820 */ /* 0x000fc60000400000 */
[----:B------:R-:W-:Y:S01]  /*0420*/  @!P2 FMUL R29, R29, 16777216 ;  /* 0x4b8000001d1da820 */ /* 0x000fe20000400000 */
[----:B------:R-:W-:Y:S01]  /*0430*/  MUFU.RCP R23, R23 ;  /* 0x0000001700177308 */ /* 0x000fe20000001000 */
[----:B----4-:R-:W-:Y:S01]  /*0440*/  FADD R5, -R9, R5 ;  /* 0x0000000509057221 */ /* 0x010fe20000000100 */
[----:B------:R-:W-:-:S06]  /*0450*/  FSEL R9, R22, 1, P6 ;  /* 0x3f80000016097808 */ /* 0x000fcc0003000000 */
[----:B------:R-:W-:Y:S01]  /*0460*/  MUFU.RCP R25, R26 ;  /* 0x0000001a00197308 */ /* 0x000fe20000001000 */
[----:B------:R-:W-:-:S07]  /*0470*/  FSEL R22, R22, 1, P1 ;  /* 0x3f80000016167808 */ /* 0x000fce0000800000 */
[----:B------:R-:W0:Y:S08]  /*0480*/  MUFU.RCP R24, R29 ;  /* 0x0000001d00187308 */ /* 0x000e300000001000 */
[----:B------:R-:W1:Y:S01]  /*0490*/  MUFU.RCP R27, R28 ;  /* 0x0000001c001b7308 */ /* 0x000e620000001000 */
[----:B------:R-:W-:Y:S01]  /*04a0*/  @!P2 FMUL R9, R9, 16777216 ;  /* 0x4b8000000909a820 */ /* 0x000fe20000400000 */
[----:B------:R-:W-:Y:S01]  /*04b0*/  @!P5 FMUL R20, R20, 16777216 ;  /* 0x4b8000001414d820 */ /* 0x000fe20000400000 */
[----:B------:R-:W-:Y:S01]  /*04c0*/  @!P4 FMUL R0, R0, 16777216 ;  /* 0x4b8000000000c820 */ /* 0x000fe20000400000 */
[----:B------:R-:W-:Y:S01]  /*04d0*/  @!P3 FMUL R22, R22, 16777216 ;  /* 0x4b8000001616b820 */ /* 0x000fe20000400000 */
[----:B------:R-:W-:Y:S01]  /*04e0*/  FADD R4, -R8, R4 ;  /* 0x0000000408047221 */ /* 0x000fe20000000100 */
[----:B------:R-:W-:Y:S01]  /*04f0*/  FADD R6, -R10, R6 ;  /* 0x000000060a067221 */ /* 0x000fe20000000100 */
[----:B------:R-:W-:Y:S01]  /*0500*/  FADD R7, -R11, R7 ;  /* 0x000000070b077221 */ /* 0x000fe20000000100 */
[----:B0-----:R-:W-:Y:S01]  /*0510*/  FMUL R24, R24, R9 ;  /* 0x0000000918187220 */ /* 0x001fe20000400000 */
[----:B------:R-:W-:Y:S01]  /*0520*/  FMUL R25, R25, R20 ;  /* 0x0000001419197220 */ /* 0x000fe20000400000 */
[----:B------:R-:W-:Y:S01]  /*0530*/  FMUL R23, R23, R22 ;  /* 0x0000001617177220 */ /* 0x000fe20000400000 */
[----:B-1----:R-:W-:Y:S01]  /*0540*/  FMUL R0, R27, R0 ;  /* 0x000000001b007220 */ /* 0x002fe20000400000 */
[----:B------:R-:W-:Y:S01]  /*0550*/  FMUL R24, R24, R7 ;  /* 0x0000000718187220 */ /* 0x000fe20000400000 */
[----:B------:R-:W-:Y:S01]  /*0560*/  FMUL R25, R25, R6 ;  /* 0x0000000619197220 */ /* 0x000fe20000400000 */
[----:B------:R-:W-:Y:S01]  /*0570*/  FMUL R23, R23, R4 ;  /* 0x0000000417177220 */ /* 0x000fe20000400000 */
[----:B------:R-:W-:Y:S01]  /*0580*/  FMUL R0, R0, R5 ;  /* 0x0000000500007220 */ /* 0x000fe20000400000 */
[----:B--2---:R-:W-:Y:S01]  /*0590*/  FFMA R15, R24, R15, R19 ;  /* 0x0000000f180f7223 */ /* 0x004fe20000000013 */
[----:B------:R-:W-:Y:S01]  /*05a0*/  FFMA R14, R25, R14, R18 ;  /* 0x0000000e190e7223 */ /* 0x000fe20000000012 */
[----:B------:R-:W-:Y:S01]  /*05b0*/  FFMA R12, R23, R12, R16 ;  /* 0x0000000c170c7223 */ /* 0x000fe20000000010 */
[----:B------:R-:W-:-:S02]  /*05c0*/  FFMA R0, R0, R13, R17 ;  /* 0x0000000d00007223 */ /* 0x000fc40000000011 */
[C---:B------:R-:W-:Y:S02]  /*05d0*/  FSETP.GEU.AND P1, PT, R15.reuse, RZ, PT ;  /* 0x000000ff0f00720b */ /* 0x040fe40003f2e000 */
[----:B------:R-:W-:Y:S02]  /*05e0*/  FSETP.GEU.AND P2, PT, R14, RZ, PT ;  /* 0x000000ff0e00720b */ /* 0x000fe40003f4e000 */
[----:B------:R-:W-:Y:S02]  /*05f0*/  FSETP.GEU.AND P3, PT, R0, RZ, PT ;  /* 0x000000ff0000720b */ /* 0x000fe40003f6e000 */
[----:B------:R-:W-:Y:S02]  /*0600*/  FSETP.GEU.AND P4, PT, R12, RZ, PT ;  /* 0x000000ff0c00720b */ /* 0x000fe40003f8e000 */
[----:B------:R-:W-:Y:S02]  /*0610*/  SEL R15, R15, RZ, P1 ;  /* 0x000000ff0f0f7207 */ /* 0x000fe40000800000 */
[----:B------:R-:W-:-:S02]  /*0620*/  SEL R14, R14, RZ, P2 ;  /* 0x000000ff0e0e7207 */ /* 0x000fc40001000000 */
[----:B------:R-:W-:Y:S02]  /*0630*/  SEL R13, R0, RZ, P3 ;  /* 0x000000ff000d7207 */ /* 0x000fe40001800000 */
[----:B------:R-:W-:Y:S01]  /*0640*/  SEL R12, R12, RZ, P4 ;  /* 0x000000ff0c0c7207 */ /* 0x000fe20002000000 */
[----:B------:R-:W-:Y:S06]  /*0650*/  @P0 EXIT ;  /* 0x000000000000094d */ /* 0x000fec0003800000 */
[----:B------:R-:W-:Y:S01]  /*0660*/  STG.E.128 desc[UR4][R2.64], R12 ;  /* 0x0000000c02007986 */ /* 0x000fe2000c101d04 */
[----:B------:R-:W-:Y:S05]  /*0670*/  EXIT ;  /* 0x000000000000794d */ /* 0x000fea0003800000 */
.L_x_0:
[----:B------:R-:W-:-:S00]  /*0680*/  BRA `(.L_x_0) ;  /* 0xfffffffc00fc7947 */ /* 0x000fc0000383ffff */
[----:B------:R-:W-:-:S00]  /*0690*/  NOP ;  /* 0x0000000000007918 */ /* 0x000fc00000000000 */
        /* <DEDUP_REMOVED lines=14> */
.L_x_1:


//--------------------- .nv.global.init           --------------------------
	.section	.nv.global.init,"aw",@progbits
.nv.global.init:
	.type		_$_str,@object
	.size		_$_str,(_$_str_$_2 - _$_str)
_$_str:
        /*0000*/ 	.byte	0x5f, 0x5f, 0x43, 0x55, 0x44, 0x41, 0x5f, 0x46, 0x54, 0x5a, 0x00
	.type		_$_str_$_2,@object
	.size		_$_str_$_2,(.L_1 - _$_str_$_2)
_$_str_$_2:
        /*000b*/ 	.byte	0x5f, 0x5f, 0x43, 0x55, 0x44, 0x41, 0x5f, 0x50, 0x52, 0x45, 0x43, 0x5f, 0x53, 0x51, 0x52, 0x54
        /*001b*/ 	.byte	0x00
.L_1:


//--------------------- .nv.constant0.triton_poi_fused__native_batch_norm_legit_no_training_relu_26 --------------------------
	.section	.nv.constant0.triton_poi_fused__native_batch_norm_legit_no_training_relu_26,"a",@progbits
	.sectionflags	@""
	.align	4
.nv.constant0.triton_poi_fused__native_batch_norm_legit_no_training_relu_26:
	.zero		580
